//
// Generated by NVIDIA NVVM Compiler
//
// Compiler Build ID: CL-36424714
// Cuda compilation tools, release 13.0, V13.0.88
// Based on NVVM 20.0.0
//

.version 9.0
.target sm_100
.address_size 64

	// .globl	_Z11cudaProcessPhi

.visible .entry _Z11cudaProcessPhi(
	.param .u64 .ptr .align 1 _Z11cudaProcessPhi_param_0,
	.param .u32 _Z11cudaProcessPhi_param_1
)
{
	.reg .b16 	%rs<3>;
	.reg .b32 	%r<12>;
	.reg .b64 	%rd<5>;

	ld.param.u64 	%rd1, [_Z11cudaProcessPhi_param_0];
	ld.param.u32 	%r1, [_Z11cudaProcessPhi_param_1];
	cvta.to.global.u64 	%rd2, %rd1;
	mov.u32 	%r2, %ctaid.x;
	mov.u32 	%r3, %ntid.x;
	mov.u32 	%r4, %tid.x;
	mad.lo.s32 	%r5, %r2, %r3, %r4;
	mov.u32 	%r6, %ctaid.y;
	mov.u32 	%r7, %ntid.y;
	mov.u32 	%r8, %tid.y;
	mad.lo.s32 	%r9, %r6, %r7, %r8;
	mad.lo.s32 	%r10, %r1, %r9, %r5;
	shl.b32 	%r11, %r10, 2;
	cvt.s64.s32 	%rd3, %r11;
	add.s64 	%rd4, %rd2, %rd3;
	mov.b16 	%rs1, 1;
	st.global.u8 	[%rd4], %rs1;
	mov.b16 	%rs2, 0;
	st.global.u8 	[%rd4+1], %rs2;
	st.global.u8 	[%rd4+2], %rs2;
	st.global.u8 	[%rd4+3], %rs1;
	ret;

}


// ===== COMPILED SASS (sm_100) =====

	.target	sm_100

	.elftype	@"ET_EXEC"


//--------------------- .note.nv.tkinfo           --------------------------
	.section	.note.nv.tkinfo,"",@"SHT_NOTE"
	.sectionflags	@"SHF_NOTE_NV_TKINFO"
	.tkinfo
        /*0018*/ 	.word	0x00000002
        /*0030*/ 	.string	""
        /*0030*/ 	.string	"ptxas"
        /*0030*/ 	.string	"Cuda compilation tools, release 13.0, V13.0.88"
        /*0030*/ 	.string	"Build cuda_13.0.r13.0/compiler.36424714_0"
        /*0030*/ 	.string	"-arch sm_100 -m 64 "



//--------------------- .note.nv.cuinfo           --------------------------
	.section	.note.nv.cuinfo,"",@"SHT_NOTE"
	.sectionflags	@"SHF_NOTE_NV_CUINFO"
        /*0018*/ 	.short	0x0002
        /*001a*/ 	.short	0x0064
        /*001c*/ 	.short	0x0082
	.zero		2


//--------------------- .nv.info                  --------------------------
	.section	.nv.info,"",@"SHT_CUDA_INFO"
	.align	4


	//----- nvinfo : EIATTR_REGCOUNT
	.align		4
        /*0000*/ 	.byte	0x04, 0x2f
        /*0002*/ 	.short	(.L_1 - .L_0)
	.align		4
.L_0:
        /*0004*/ 	.word	index@(_Z11cudaProcessPhi)
        /*0008*/ 	.word	0x00000008


	//----- nvinfo : EIATTR_FRAME_SIZE
	.align		4
.L_1:
        /*000c*/ 	.byte	0x04, 0x11
        /*000e*/ 	.short	(.L_3 - .L_2)
	.align		4
.L_2:
        /*0010*/ 	.word	index@(_Z11cudaProcessPhi)
        /*0014*/ 	.word	0x00000000


	//----- nvinfo : EIATTR_MIN_STACK_SIZE
	.align		4
.L_3:
        /*0018*/ 	.byte	0x04, 0x12
        /*001a*/ 	.short	(.L_5 - .L_4)
	.align		4
.L_4:
        /*001c*/ 	.word	index@(_Z11cudaProcessPhi)
        /*0020*/ 	.word	0x00000000
.L_5:


//--------------------- .nv.compat                --------------------------
	.section	.nv.compat,"",@"SHT_CUDA_COMPAT_INFO"
	.align	4
        /*0000*/ 	.byte	0x02, 0x09, 0x00, 0x00, 0x02, 0x02, 0x01, 0x00, 0x02, 0x05, 0x05, 0x00, 0x03, 0x07, 0x01, 0x01
        /*0010*/ 	.byte	0x02, 0x03, 0x00, 0x00, 0x02, 0x06, 0x01, 0x00, 0x04, 0x0b, 0x08, 0x00, 0x09, 0x00, 0x00, 0x00
        /*0020*/ 	.byte	0x00, 0x00, 0x00, 0x00


//--------------------- .nv.info._Z11cudaProcessPhi --------------------------
	.section	.nv.info._Z11cudaProcessPhi,"",@"SHT_CUDA_INFO"
	.sectionflags	@""
	.align	4


	//----- nvinfo : EIATTR_CUDA_API_VERSION
	.align		4
        /*0000*/ 	.byte	0x04, 0x37
        /*0002*/ 	.short	(.L_7 - .L_6)
.L_6:
        /*0004*/ 	.word	0x00000082


	//----- nvinfo : EIATTR_KPARAM_INFO
	.align		4
.L_7:
        /*0008*/ 	.byte	0x04, 0x17
        /*000a*/ 	.short	(.L_9 - .L_8)
.L_8:
        /*000c*/ 	.word	0x00000000
        /*0010*/ 	.short	0x0001
        /*0012*/ 	.short	0x0008
        /*0014*/ 	.byte	0x00, 0xf0, 0x11, 0x00


	//----- nvinfo : EIATTR_KPARAM_INFO
	.align		4
.L_9:
        /*0018*/ 	.byte	0x04, 0x17
        /*001a*/ 	.short	(.L_11 - .L_10)
.L_10:
        /*001c*/ 	.word	0x00000000
        /*0020*/ 	.short	0x0000
        /*0022*/ 	.short	0x0000
        /*0024*/ 	.byte	0x00, 0xf5, 0x21, 0x00


	//----- nvinfo : EIATTR_SPARSE_MMA_MASK
	.align		4
.L_11:
        /*0028*/ 	.byte	0x03, 0x50
        /*002a*/ 	.short	0x0000


	//----- nvinfo : EIATTR_MAXREG_COUNT
	.align		4
        /*002c*/ 	.byte	0x03, 0x1b
        /*002e*/ 	.short	0x00ff


	//----- nvinfo : EIATTR_MERCURY_ISA_VERSION
	.align		4
        /*0030*/ 	.byte	0x03, 0x5f
        /*0032*/ 	.short	0x0101


	//----- nvinfo : EIATTR_VRC_CTA_INIT_COUNT
	.align		4
        /*0034*/ 	.byte	0x02, 0x4a
	.zero		1
	.zero		1


	//----- nvinfo : EIATTR_EXIT_INSTR_OFFSETS
	.align		4
        /*0038*/ 	.byte	0x04, 0x1c
        /*003a*/ 	.short	(.L_13 - .L_12)


	//   ....[0]....
.L_12:
        /*003c*/ 	.word	0x00000160


	//----- nvinfo : EIATTR_CBANK_PARAM_SIZE
	.align		4
.L_13:
        /*0040*/ 	.byte	0x03, 0x19
        /*0042*/ 	.short	0x000c


	//----- nvinfo : EIATTR_PARAM_CBANK
	.align		4
        /*0044*/ 	.byte	0x04, 0x0a
        /*0046*/ 	.short	(.L_15 - .L_14)
	.align		4
.L_14:
        /*0048*/ 	.word	index@(.nv.constant0._Z11cudaProcessPhi)
        /*004c*/ 	.short	0x0380
        /*004e*/ 	.short	0x000c


	//----- nvinfo : EIATTR_SW_WAR
	.align		4
.L_15:
        /*0050*/ 	.byte	0x04, 0x36
        /*0052*/ 	.short	(.L_17 - .L_16)
.L_16:
        /*0054*/ 	.word	0x00000008
.L_17:


//--------------------- .nv.callgraph             --------------------------
	.section	.nv.callgraph,"",@"SHT_CUDA_CALLGRAPH"
	.align	4
	.sectionentsize	8
	.align		4
        /*0000*/ 	.word	0x00000000
	.align		4
        /*0004*/ 	.word	0xffffffff
	.align		4
        /*0008*/ 	.word	0x00000000
	.align		4
        /*000c*/ 	.word	0xfffffffe
	.align		4
        /*0010*/ 	.word	0x00000000
	.align		4
        /*0014*/ 	.word	0xfffffffd
	.align		4
        /*0018*/ 	.word	0x00000000
	.align		4
        /*001c*/ 	.word	0xfffffffc


//--------------------- .text._Z11cudaProcessPhi  --------------------------
	.section	.text._Z11cudaProcessPhi,"ax",@progbits
	.align	128
        .global         _Z11cudaProcessPhi
        .type           _Z11cudaProcessPhi,@function
        .size           _Z11cudaProcessPhi,(.L_x_1 - _Z11cudaProcessPhi)
        .other          _Z11cudaProcessPhi,@"STO_CUDA_ENTRY STV_DEFAULT"
_Z11cudaProcessPhi:
.text._Z11cudaProcessPhi:
[----:B------:R-:W-:Y:S01]  /*0000*/  LDC R1, c[0x0][0x37c] ;  /* 0x0000df00ff017b82 */ /* 0x000fe20000000800 */
[----:B------:R-:W0:Y:S07]  /*0010*/  S2R R3, SR_TID.X ;  /* 0x0000000000037919 */ /* 0x000e2e0000002100 */
[----:B------:R-:W0:Y:S01]  /*0020*/  S2UR UR4, SR_CTAID.X ;  /* 0x00000000000479c3 */ /* 0x000e220000002500 */
[----:B------:R-:W1:Y:S01]  /*0030*/  LDCU UR6, c[0x0][0x388] ;  /* 0x00007100ff0677ac */ /* 0x000e620008000800 */
[----:B------:R-:W-:Y:S01]  /*0040*/  HFMA2 R4, -RZ, RZ, 0, 5.9604644775390625e-08 ;  /* 0x00000001ff047431 */ /* 0x000fe200000001ff */
[----:B------:R-:W2:Y:S01]  /*0050*/  S2R R5, SR_TID.Y ;  /* 0x0000000000057919 */ /* 0x000ea20000002200 */
[----:B------:R-:W3:Y:S04]  /*0060*/  LDCU.64 UR8, c[0x0][0x380] ;  /* 0x00007000ff0877ac */ /* 0x000ee80008000a00 */
[----:B------:R-:W0:Y:S08]  /*0070*/  LDC R0, c[0x0][0x360] ;  /* 0x0000d800ff007b82 */ /* 0x000e300000000800 */
[----:B------:R-:W2:Y:S08]  /*0080*/  S2UR UR5, SR_CTAID.Y ;  /* 0x00000000000579c3 */ /* 0x000eb00000002600 */
[----:B------:R-:W2:Y:S01]  /*0090*/  LDC R2, c[0x0][0x364] ;  /* 0x0000d900ff027b82 */ /* 0x000ea20000000800 */
[----:B0-----:R-:W-:-:S02]  /*00a0*/  IMAD R0, R0, UR4, R3 ;  /* 0x0000000400007c24 */ /* 0x001fc4000f8e0203 */
[----:B--2---:R-:W-:Y:S01]  /*00b0*/  IMAD R3, R2, UR5, R5 ;  /* 0x0000000502037c24 */ /* 0x004fe2000f8e0205 */
[----:B------:R-:W0:Y:S03]  /*00c0*/  LDCU.64 UR4, c[0x0][0x358] ;  /* 0x00006b00ff0477ac */ /* 0x000e260008000a00 */
[----:B-1----:R-:W-:-:S05]  /*00d0*/  IMAD R0, R3, UR6, R0 ;  /* 0x0000000603007c24 */ /* 0x002fca000f8e0200 */
[----:B------:R-:W-:-:S04]  /*00e0*/  SHF.L.U32 R0, R0, 0x2, RZ ;  /* 0x0000000200007819 */ /* 0x000fc800000006ff */
[----:B---3--:R-:W-:-:S04]  /*00f0*/  IADD3 R2, P0, PT, R0, UR8, RZ ;  /* 0x0000000800027c10 */ /* 0x008fc8000ff1e0ff */
[----:B------:R-:W-:Y:S02]  /*0100*/  LEA.HI.X.SX32 R3, R0, UR9, 0x1, P0 ;  /* 0x0000000900037c11 */ /* 0x000fe400080f0eff */
[----:B------:R-:W-:-:S03]  /*0110*/  PRMT R0, R4, 0x7610, R0 ;  /* 0x0000761004007816 */ /* 0x000fc60000000000 */
[----:B0-----:R-:W-:Y:S04]  /*0120*/  STG.E.U8 desc[UR4][R2.64+0x1], RZ ;  /* 0x000001ff02007986 */ /* 0x001fe8000c101104 */
[----:B------:R-:W-:Y:S04]  /*0130*/  STG.E.U8 desc[UR4][R2.64], R0 ;  /* 0x0000000002007986 */ /* 0x000fe8000c101104 */
[----:B------:R-:W-:Y:S04]  /*0140*/  STG.E.U8 desc[UR4][R2.64+0x3], R0 ;  /* 0x0000030002007986 */ /* 0x000fe8000c101104 */
[----:B------:R-:W-:Y:S01]  /*0150*/  STG.E.U8 desc[UR4][R2.64+0x2], RZ ;  /* 0x000002ff02007986 */ /* 0x000fe2000c101104 */
[----:B------:R-:W-:Y:S05]  /*0160*/  EXIT ;  /* 0x000000000000794d */ /* 0x000fea0003800000 */
.L_x_0:
[----:B------:R-:W-:-:S00]  /*0170*/  BRA `(.L_x_0) ;  /* 0xfffffffc00fc7947 */ /* 0x000fc0000383ffff */
[----:B------:R-:W-:-:S00]  /*0180*/  NOP ;  /* 0x0000000000007918 */ /* 0x000fc00000000000 */
[----:B------:R-:W-:-:S00]  /*0190*/  NOP ;  /* 0x0000000000007918 */ /* 0x000fc00000000000 */
[----:B------:R-:W-:-:S00]  /*01a0*/  NOP ;  /* 0x0000000000007918 */ /* 0x000fc00000000000 */
[----:B------:R-:W-:-:S00]  /*01b0*/  NOP ;  /* 0x0000000000007918 */ /* 0x000fc00000000000 */
[----:B------:R-:W-:-:S00]  /*01c0*/  NOP ;  /* 0x0000000000007918 */ /* 0x000fc00000000000 */
[----:B------:R-:W-:-:S00]  /*01d0*/  NOP ;  /* 0x0000000000007918 */ /* 0x000fc00000000000 */
[----:B------:R-:W-:-:S00]  /*01e0*/  NOP ;  /* 0x0000000000007918 */ /* 0x000fc00000000000 */
[----:B------:R-:W-:-:S00]  /*01f0*/  NOP ;  /* 0x0000000000007918 */ /* 0x000fc00000000000 */
.L_x_1:


//--------------------- .nv.shared.reserved.0     --------------------------
	.section	.nv.shared.reserved.0,"aw",@nobits
	.weak		__nv_reservedSMEM_offset_0_alias
	.size		__nv_reservedSMEM_offset_0_alias, 0, 64
	.other		__nv_reservedSMEM_offset_0_alias,@"STO_CUDA_RESERVED_SHARED STV_DEFAULT"
__nv_reservedSMEM_offset_0_alias:
	.zero		0
	.zero		64


//--------------------- .nv.constant0._Z11cudaProcessPhi --------------------------
	.section	.nv.constant0._Z11cudaProcessPhi,"a",@progbits
	.sectionflags	@""
	.align	4
.nv.constant0._Z11cudaProcessPhi:
	.zero		908


//--------------------- SYMBOLS --------------------------

	.type		.nv.reservedSmem.offset0,@object
	.size		.nv.reservedSmem.offset0,0x4
